//
// Generated by NVIDIA NVVM Compiler
//
// Compiler Build ID: CL-36424714
// Cuda compilation tools, release 13.0, V13.0.88
// Based on NVVM 20.0.0
//

.version 9.0
.target sm_100
.address_size 64

	// .globl	_Z15countWordKernelPcS_Piii

.visible .entry _Z15countWordKernelPcS_Piii(
	.param .u64 .ptr .align 1 _Z15countWordKernelPcS_Piii_param_0,
	.param .u64 .ptr .align 1 _Z15countWordKernelPcS_Piii_param_1,
	.param .u64 .ptr .align 1 _Z15countWordKernelPcS_Piii_param_2,
	.param .u32 _Z15countWordKernelPcS_Piii_param_3,
	.param .u32 _Z15countWordKernelPcS_Piii_param_4
)
{
	.reg .pred 	%p<9>;
	.reg .b16 	%rs<6>;
	.reg .b32 	%r<16>;
	.reg .b64 	%rd<15>;

	ld.param.u64 	%rd5, [_Z15countWordKernelPcS_Piii_param_0];
	ld.param.u64 	%rd3, [_Z15countWordKernelPcS_Piii_param_1];
	ld.param.u64 	%rd4, [_Z15countWordKernelPcS_Piii_param_2];
	ld.param.u32 	%r5, [_Z15countWordKernelPcS_Piii_param_3];
	ld.param.u32 	%r6, [_Z15countWordKernelPcS_Piii_param_4];
	cvta.to.global.u64 	%rd1, %rd5;
	mov.u32 	%r7, %tid.x;
	mov.u32 	%r8, %ctaid.x;
	mov.u32 	%r9, %ntid.x;
	mad.lo.s32 	%r1, %r8, %r9, %r7;
	setp.ge.s32 	%p1, %r1, %r5;
	@%p1 bra 	$L__BB0_10;
	setp.eq.s32 	%p2, %r1, 0;
	@%p2 bra 	$L__BB0_3;
	cvt.s64.s32 	%rd6, %r1;
	add.s64 	%rd7, %rd1, %rd6;
	ld.global.u8 	%rs1, [%rd7+-1];
	setp.ne.s16 	%p3, %rs1, 32;
	@%p3 bra 	$L__BB0_10;
$L__BB0_3:
	setp.lt.s32 	%p4, %r6, 1;
	@%p4 bra 	$L__BB0_8;
	max.s32 	%r11, %r5, %r1;
	sub.s32 	%r2, %r11, %r1;
	cvta.to.global.u64 	%rd2, %rd3;
	mov.b32 	%r15, 0;
	bra.uni 	$L__BB0_6;
$L__BB0_5:
	add.s32 	%r15, %r15, 1;
	setp.eq.s32 	%p7, %r15, %r6;
	@%p7 bra 	$L__BB0_8;
$L__BB0_6:
	setp.eq.s32 	%p5, %r15, %r2;
	@%p5 bra 	$L__BB0_10;
	add.s32 	%r12, %r15, %r1;
	cvt.s64.s32 	%rd8, %r12;
	add.s64 	%rd9, %rd1, %rd8;
	ld.global.u8 	%rs2, [%rd9];
	cvt.u64.u32 	%rd10, %r15;
	add.s64 	%rd11, %rd2, %rd10;
	ld.global.u8 	%rs3, [%rd11];
	setp.eq.s16 	%p6, %rs2, %rs3;
	@%p6 bra 	$L__BB0_5;
	bra.uni 	$L__BB0_10;
$L__BB0_8:
	add.s32 	%r13, %r6, %r1;
	cvt.s64.s32 	%rd12, %r13;
	add.s64 	%rd13, %rd1, %rd12;
	ld.global.u8 	%rs4, [%rd13];
	or.b16  	%rs5, %rs4, 32;
	setp.eq.s16 	%p8, %rs5, 32;
	@%p8 bra 	$L__BB0_9;
	bra.uni 	$L__BB0_10;
$L__BB0_9:
	cvta.to.global.u64 	%rd14, %rd4;
	atom.global.add.u32 	%r14, [%rd14], 1;
$L__BB0_10:
	ret;

}


// ===== COMPILED SASS (sm_100) =====

	.target	sm_100

	.elftype	@"ET_EXEC"


//--------------------- .note.nv.tkinfo           --------------------------
	.section	.note.nv.tkinfo,"",@"SHT_NOTE"
	.sectionflags	@"SHF_NOTE_NV_TKINFO"
	.tkinfo
        /*0018*/ 	.word	0x00000002
        /*0030*/ 	.string	""
        /*0030*/ 	.string	"ptxas"
        /*0030*/ 	.string	"Cuda compilation tools, release 13.0, V13.0.88"
        /*0030*/ 	.string	"Build cuda_13.0.r13.0/compiler.36424714_0"
        /*0030*/ 	.string	"-arch sm_100 -m 64 "



//--------------------- .note.nv.cuinfo           --------------------------
	.section	.note.nv.cuinfo,"",@"SHT_NOTE"
	.sectionflags	@"SHF_NOTE_NV_CUINFO"
        /*0018*/ 	.short	0x0002
        /*001a*/ 	.short	0x0064
        /*001c*/ 	.short	0x0082
	.zero		2


//--------------------- .nv.info                  --------------------------
	.section	.nv.info,"",@"SHT_CUDA_INFO"
	.align	4


	//----- nvinfo : EIATTR_REGCOUNT
	.align		4
        /*0000*/ 	.byte	0x04, 0x2f
        /*0002*/ 	.short	(.L_1 - .L_0)
	.align		4
.L_0:
        /*0004*/ 	.word	index@(_Z15countWordKernelPcS_Piii)
        /*0008*/ 	.word	0x00000009


	//----- nvinfo : EIATTR_FRAME_SIZE
	.align		4
.L_1:
        /*000c*/ 	.byte	0x04, 0x11
        /*000e*/ 	.short	(.L_3 - .L_2)
	.align		4
.L_2:
        /*0010*/ 	.word	index@(_Z15countWordKernelPcS_Piii)
        /*0014*/ 	.word	0x00000000


	//----- nvinfo : EIATTR_MIN_STACK_SIZE
	.align		4
.L_3:
        /*0018*/ 	.byte	0x04, 0x12
        /*001a*/ 	.short	(.L_5 - .L_4)
	.align		4
.L_4:
        /*001c*/ 	.word	index@(_Z15countWordKernelPcS_Piii)
        /*0020*/ 	.word	0x00000000
.L_5:


//--------------------- .nv.compat                --------------------------
	.section	.nv.compat,"",@"SHT_CUDA_COMPAT_INFO"
	.align	4
        /*0000*/ 	.byte	0x02, 0x09, 0x00, 0x00, 0x02, 0x02, 0x01, 0x00, 0x02, 0x05, 0x05, 0x00, 0x03, 0x07, 0x01, 0x01
        /*0010*/ 	.byte	0x02, 0x03, 0x00, 0x00, 0x02, 0x06, 0x01, 0x00, 0x04, 0x0b, 0x08, 0x00, 0x09, 0x00, 0x00, 0x00
        /*0020*/ 	.byte	0x00, 0x00, 0x00, 0x00


//--------------------- .nv.info._Z15countWordKernelPcS_Piii --------------------------
	.section	.nv.info._Z15countWordKernelPcS_Piii,"",@"SHT_CUDA_INFO"
	.sectionflags	@""
	.align	4


	//----- nvinfo : EIATTR_CUDA_API_VERSION
	.align		4
        /*0000*/ 	.byte	0x04, 0x37
        /*0002*/ 	.short	(.L_7 - .L_6)
.L_6:
        /*0004*/ 	.word	0x00000082


	//----- nvinfo : EIATTR_KPARAM_INFO
	.align		4
.L_7:
        /*0008*/ 	.byte	0x04, 0x17
        /*000a*/ 	.short	(.L_9 - .L_8)
.L_8:
        /*000c*/ 	.word	0x00000000
        /*0010*/ 	.short	0x0004
        /*0012*/ 	.short	0x001c
        /*0014*/ 	.byte	0x00, 0xf0, 0x11, 0x00


	//----- nvinfo : EIATTR_KPARAM_INFO
	.align		4
.L_9:
        /*0018*/ 	.byte	0x04, 0x17
        /*001a*/ 	.short	(.L_11 - .L_10)
.L_10:
        /*001c*/ 	.word	0x00000000
        /*0020*/ 	.short	0x0003
        /*0022*/ 	.short	0x0018
        /*0024*/ 	.byte	0x00, 0xf0, 0x11, 0x00


	//----- nvinfo : EIATTR_KPARAM_INFO
	.align		4
.L_11:
        /*0028*/ 	.byte	0x04, 0x17
        /*002a*/ 	.short	(.L_13 - .L_12)
.L_12:
        /*002c*/ 	.word	0x00000000
        /*0030*/ 	.short	0x0002
        /*0032*/ 	.short	0x0010
        /*0034*/ 	.byte	0x00, 0xf5, 0x21, 0x00


	//----- nvinfo : EIATTR_KPARAM_INFO
	.align		4
.L_13:
        /*0038*/ 	.byte	0x04, 0x17
        /*003a*/ 	.short	(.L_15 - .L_14)
.L_14:
        /*003c*/ 	.word	0x00000000
        /*0040*/ 	.short	0x0001
        /*0042*/ 	.short	0x0008
        /*0044*/ 	.byte	0x00, 0xf5, 0x21, 0x00


	//----- nvinfo : EIATTR_KPARAM_INFO
	.align		4
.L_15:
        /*0048*/ 	.byte	0x04, 0x17
        /*004a*/ 	.short	(.L_17 - .L_16)
.L_16:
        /*004c*/ 	.word	0x00000000
        /*0050*/ 	.short	0x0000
        /*0052*/ 	.short	0x0000
        /*0054*/ 	.byte	0x00, 0xf5, 0x21, 0x00


	//----- nvinfo : EIATTR_SPARSE_MMA_MASK
	.align		4
.L_17:
        /*0058*/ 	.byte	0x03, 0x50
        /*005a*/ 	.short	0x0000


	//----- nvinfo : EIATTR_MAXREG_COUNT
	.align		4
        /*005c*/ 	.byte	0x03, 0x1b
        /*005e*/ 	.short	0x00ff


	//----- nvinfo : EIATTR_MERCURY_ISA_VERSION
	.align		4
        /*0060*/ 	.byte	0x03, 0x5f
        /*0062*/ 	.short	0x0101


	//----- nvinfo : EIATTR_INT_WARP_WIDE_INSTR_OFFSETS
	.align		4
        /*0064*/ 	.byte	0x04, 0x31
        /*0066*/ 	.short	(.L_19 - .L_18)


	//   ....[0]....
.L_18:
        /*0068*/ 	.word	0x00000370


	//----- nvinfo : EIATTR_VRC_CTA_INIT_COUNT
	.align		4
.L_19:
        /*006c*/ 	.byte	0x02, 0x4a
	.zero		1
	.zero		1


	//----- nvinfo : EIATTR_EXIT_INSTR_OFFSETS
	.align		4
        /*0070*/ 	.byte	0x04, 0x1c
        /*0072*/ 	.short	(.L_21 - .L_20)


	//   ....[0]....
.L_20:
        /*0074*/ 	.word	0x00000070


	//   ....[1]....
        /*0078*/ 	.word	0x00000110


	//   ....[2]....
        /*007c*/ 	.word	0x000001c0


	//   ....[3]....
        /*0080*/ 	.word	0x00000270


	//   ....[4]....
        /*0084*/ 	.word	0x00000340


	//   ....[5]....
        /*0088*/ 	.word	0x000003c0


	//----- nvinfo : EIATTR_CRS_STACK_SIZE
	.align		4
.L_21:
        /*008c*/ 	.byte	0x04, 0x1e
        /*008e*/ 	.short	(.L_23 - .L_22)
.L_22:
        /*0090*/ 	.word	0x00000000


	//----- nvinfo : EIATTR_CBANK_PARAM_SIZE
	.align		4
.L_23:
        /*0094*/ 	.byte	0x03, 0x19
        /*0096*/ 	.short	0x0020


	//----- nvinfo : EIATTR_PARAM_CBANK
	.align		4
        /*0098*/ 	.byte	0x04, 0x0a
        /*009a*/ 	.short	(.L_25 - .L_24)
	.align		4
.L_24:
        /*009c*/ 	.word	index@(.nv.constant0._Z15countWordKernelPcS_Piii)
        /*00a0*/ 	.short	0x0380
        /*00a2*/ 	.short	0x0020


	//----- nvinfo : EIATTR_SW_WAR
	.align		4
.L_25:
        /*00a4*/ 	.byte	0x04, 0x36
        /*00a6*/ 	.short	(.L_27 - .L_26)
.L_26:
        /*00a8*/ 	.word	0x00000008
.L_27:


//--------------------- .nv.callgraph             --------------------------
	.section	.nv.callgraph,"",@"SHT_CUDA_CALLGRAPH"
	.align	4
	.sectionentsize	8
	.align		4
        /*0000*/ 	.word	0x00000000
	.align		4
        /*0004*/ 	.word	0xffffffff
	.align		4
        /*0008*/ 	.word	0x00000000
	.align		4
        /*000c*/ 	.word	0xfffffffe
	.align		4
        /*0010*/ 	.word	0x00000000
	.align		4
        /*0014*/ 	.word	0xfffffffd
	.align		4
        /*0018*/ 	.word	0x00000000
	.align		4
        /*001c*/ 	.word	0xfffffffc


//--------------------- .text._Z15countWordKernelPcS_Piii --------------------------
	.section	.text._Z15countWordKernelPcS_Piii,"ax",@progbits
	.align	128
        .global         _Z15countWordKernelPcS_Piii
        .type           _Z15countWordKernelPcS_Piii,@function
        .size           _Z15countWordKernelPcS_Piii,(.L_x_5 - _Z15countWordKernelPcS_Piii)
        .other          _Z15countWordKernelPcS_Piii,@"STO_CUDA_ENTRY STV_DEFAULT"
_Z15countWordKernelPcS_Piii:
.text._Z15countWordKernelPcS_Piii:
[----:B------:R-:W-:Y:S01]  /*0000*/  LDC R1, c[0x0][0x37c] ;  /* 0x0000df00ff017b82 */ /* 0x000fe20000000800 */
[----:B------:R-:W0:Y:S07]  /*0010*/  S2R R0, SR_TID.X ;  /* 0x0000000000007919 */ /* 0x000e2e0000002100 */
[----:B------:R-:W0:Y:S01]  /*0020*/  S2UR UR4, SR_CTAID.X ;  /* 0x00000000000479c3 */ /* 0x000e220000002500 */
[----:B------:R-:W1:Y:S07]  /*0030*/  LDCU UR10, c[0x0][0x398] ;  /* 0x00007300ff0a77ac */ /* 0x000e6e0008000800 */
[----:B------:R-:W0:Y:S02]  /*0040*/  LDC R3, c[0x0][0x360] ;  /* 0x0000d800ff037b82 */ /* 0x000e240000000800 */
[----:B0-----:R-:W-:-:S05]  /*0050*/  IMAD R0, R3, UR4, R0 ;  /* 0x0000000403007c24 */ /* 0x001fca000f8e0200 */
[----:B-1----:R-:W-:-:S13]  /*0060*/  ISETP.GE.AND P0, PT, R0, UR10, PT ;  /* 0x0000000a00007c0c */ /* 0x002fda000bf06270 */
[----:B------:R-:W-:Y:S05]  /*0070*/  @P0 EXIT ;  /* 0x000000000000094d */ /* 0x000fea0003800000 */
[----:B------:R-:W-:Y:S01]  /*0080*/  ISETP.NE.AND P0, PT, R0, RZ, PT ;  /* 0x000000ff0000720c */ /* 0x000fe20003f05270 */
[----:B------:R-:W0:Y:S01]  /*0090*/  LDCU.64 UR8, c[0x0][0x358] ;  /* 0x00006b00ff0877ac */ /* 0x000e220008000a00 */
[----:B------:R-:W-:Y:S11]  /*00a0*/  BSSY.RECONVERGENT B0, `(.L_x_0) ;  /* 0x0000008000007945 */ /* 0x000ff60003800200 */
[----:B------:R-:W-:Y:S05]  /*00b0*/  @!P0 BRA `(.L_x_1) ;  /* 0x0000000000188947 */ /* 0x000fea0003800000 */
[----:B------:R-:W1:Y:S02]  /*00c0*/  LDCU.64 UR4, c[0x0][0x380] ;  /* 0x00007000ff0477ac */ /* 0x000e640008000a00 */
[----:B-1----:R-:W-:-:S04]  /*00d0*/  IADD3 R2, P0, PT, R0, UR4, RZ ;  /* 0x0000000400027c10 */ /* 0x002fc8000ff1e0ff */
[----:B------:R-:W-:-:S05]  /*00e0*/  LEA.HI.X.SX32 R3, R0, UR5, 0x1, P0 ;  /* 0x0000000500037c11 */ /* 0x000fca00080f0eff */
[----:B0-----:R-:W2:Y:S02]  /*00f0*/  LDG.E.U8 R2, desc[UR8][R2.64+-0x1] ;  /* 0xffffff0802027981 */ /* 0x001ea4000c1e1100 */
[----:B--2---:R-:W-:-:S13]  /*0100*/  ISETP.NE.AND P0, PT, R2, 0x20, PT ;  /* 0x000000200200780c */ /* 0x004fda0003f05270 */
[----:B------:R-:W-:Y:S05]  /*0110*/  @P0 EXIT ;  /* 0x000000000000094d */ /* 0x000fea0003800000 */
.L_x_1:
[----:B0-----:R-:W-:Y:S05]  /*0120*/  BSYNC.RECONVERGENT B0 ;  /* 0x0000000000007941 */ /* 0x001fea0003800200 */
.L_x_0:
[----:B------:R-:W0:Y:S02]  /*0130*/  LDCU UR5, c[0x0][0x39c] ;  /* 0x00007380ff0577ac */ /* 0x000e240008000800 */
[----:B0-----:R-:W-:-:S09]  /*0140*/  UISETP.GE.AND UP0, UPT, UR5, 0x1, UPT ;  /* 0x000000010500788c */ /* 0x001fd2000bf06270 */
[----:B------:R-:W-:Y:S05]  /*0150*/  BRA.U !UP0, `(.L_x_2) ;  /* 0x0000000108587547 */ /* 0x000fea000b800000 */
[----:B------:R-:W-:Y:S01]  /*0160*/  VIMNMX R3, PT, PT, R0, UR10, !PT ;  /* 0x0000000a00037c48 */ /* 0x000fe2000ffe0100 */
[----:B------:R-:W0:Y:S04]  /*0170*/  LDCU UR6, c[0x0][0x39c] ;  /* 0x00007380ff0677ac */ /* 0x000e280008000800 */
[----:B------:R-:W-:Y:S01]  /*0180*/  IMAD.IADD R6, R3, 0x1, -R0 ;  /* 0x0000000103067824 */ /* 0x000fe200078e0a00 */
[----:B------:R-:W1:Y:S01]  /*0190*/  LDCU.128 UR12, c[0x0][0x380] ;  /* 0x00007000ff0c77ac */ /* 0x000e620008000c00 */
[----:B------:R-:W-:-:S05]  /*01a0*/  UMOV UR4, URZ ;  /* 0x000000ff00047c82 */ /* 0x000fca0008000000 */
.L_x_3:
[----:B------:R-:W-:-:S13]  /*01b0*/  ISETP.NE.AND P0, PT, R6, UR4, PT ;  /* 0x0000000406007c0c */ /* 0x000fda000bf05270 */
[----:B01----:R-:W-:Y:S05]  /*01c0*/  @!P0 EXIT ;  /* 0x000000000000894d */ /* 0x003fea0003800000 */
[----:B------:R-:W-:Y:S02]  /*01d0*/  UIADD3 UR5, UP0, UPT, UR4, UR14, URZ ;  /* 0x0000000e04057290 */ /* 0x000fe4000ff1e0ff */
[----:B------:R-:W-:Y:S02]  /*01e0*/  VIADD R3, R0, UR4 ;  /* 0x0000000400037c36 */ /* 0x000fe40008000000 */
[----:B------:R-:W-:-:S03]  /*01f0*/  UIADD3.X UR7, UPT, UPT, URZ, UR15, URZ, UP0, !UPT ;  /* 0x0000000fff077290 */ /* 0x000fc600087fe4ff */
[C---:B------:R-:W-:Y:S01]  /*0200*/  IADD3 R2, P0, PT, R3.reuse, UR12, RZ ;  /* 0x0000000c03027c10 */ /* 0x040fe2000ff1e0ff */
[----:B------:R-:W-:Y:S02]  /*0210*/  IMAD.U32 R4, RZ, RZ, UR5 ;  /* 0x00000005ff047e24 */ /* 0x000fe4000f8e00ff */
[----:B------:R-:W-:Y:S01]  /*0220*/  IMAD.U32 R5, RZ, RZ, UR7 ;  /* 0x00000007ff057e24 */ /* 0x000fe2000f8e00ff */
[----:B------:R-:W-:-:S05]  /*0230*/  LEA.HI.X.SX32 R3, R3, UR13, 0x1, P0 ;  /* 0x0000000d03037c11 */ /* 0x000fca00080f0eff */
[----:B------:R-:W2:Y:S04]  /*0240*/  LDG.E.U8 R2, desc[UR8][R2.64] ;  /* 0x0000000802027981 */ /* 0x000ea8000c1e1100 */
[----:B------:R-:W2:Y:S02]  /*0250*/  LDG.E.U8 R5, desc[UR8][R4.64] ;  /* 0x0000000804057981 */ /* 0x000ea4000c1e1100 */
[----:B--2---:R-:W-:-:S13]  /*0260*/  ISETP.NE.AND P0, PT, R2, R5, PT ;  /* 0x000000050200720c */ /* 0x004fda0003f05270 */
[----:B------:R-:W-:Y:S05]  /*0270*/  @P0 EXIT ;  /* 0x000000000000094d */ /* 0x000fea0003800000 */
[----:B------:R-:W-:Y:S01]  /*0280*/  UIADD3 UR4, UPT, UPT, UR4, 0x1, URZ ;  /* 0x0000000104047890 */ /* 0x000fe2000fffe0ff */
[----:B------:R-:W-:-:S03]  /*0290*/  UMOV UR5, UR6 ;  /* 0x0000000600057c82 */ /* 0x000fc60008000000 */
[----:B------:R-:W-:-:S09]  /*02a0*/  UISETP.NE.AND UP0, UPT, UR4, UR5, UPT ;  /* 0x000000050400728c */ /* 0x000fd2000bf05270 */
[----:B------:R-:W-:Y:S05]  /*02b0*/  BRA.U UP0, `(.L_x_3) ;  /* 0xfffffffd00bc7547 */ /* 0x000fea000b83ffff */
.L_x_2:
[----:B------:R-:W0:Y:S01]  /*02c0*/  LDCU.64 UR16, c[0x0][0x380] ;  /* 0x00007000ff1077ac */ /* 0x000e220008000a00 */
[----:B------:R-:W-:-:S05]  /*02d0*/  VIADD R0, R0, UR5 ;  /* 0x0000000500007c36 */ /* 0x000fca0008000000 */
[----:B0-----:R-:W-:-:S04]  /*02e0*/  IADD3 R2, P0, PT, R0, UR16, RZ ;  /* 0x0000001000027c10 */ /* 0x001fc8000ff1e0ff */
[----:B------:R-:W-:-:S05]  /*02f0*/  LEA.HI.X.SX32 R3, R0, UR17, 0x1, P0 ;  /* 0x0000001100037c11 */ /* 0x000fca00080f0eff */
[----:B------:R-:W2:Y:S02]  /*0300*/  LDG.E.U8 R2, desc[UR8][R2.64] ;  /* 0x0000000802027981 */ /* 0x000ea4000c1e1100 */
[----:B--2---:R-:W-:-:S04]  /*0310*/  LOP3.LUT R0, R2, 0x20, RZ, 0xfc, !PT ;  /* 0x0000002002007812 */ /* 0x004fc800078efcff */
[----:B------:R-:W-:-:S04]  /*0320*/  PRMT R0, R0, 0x9910, RZ ;  /* 0x0000991000007816 */ /* 0x000fc800000000ff */
[----:B------:R-:W-:-:S13]  /*0330*/  ISETP.NE.AND P0, PT, R0, 0x20, PT ;  /* 0x000000200000780c */ /* 0x000fda0003f05270 */
[----:B------:R-:W-:Y:S05]  /*0340*/  @P0 EXIT ;  /* 0x000000000000094d */ /* 0x000fea0003800000 */
[----:B------:R-:W0:Y:S01]  /*0350*/  S2R R0, SR_LANEID ;  /* 0x0000000000007919 */ /* 0x000e220000000000 */
[----:B------:R-:W1:Y:S01]  /*0360*/  LDC.64 R2, c[0x0][0x390] ;  /* 0x0000e400ff027b82 */ /* 0x000e620000000a00 */
[----:B------:R-:W-:Y:S02]  /*0370*/  VOTEU.ANY UR4, UPT, PT ;  /* 0x0000000000047886 */ /* 0x000fe400038e0100 */
[----:B------:R-:W-:Y:S02]  /*0380*/  UFLO.U32 UR5, UR4 ;  /* 0x00000004000572bd */ /* 0x000fe400080e0000 */
[----:B------:R-:W1:Y:S04]  /*0390*/  POPC R5, UR4 ;  /* 0x0000000400057d09 */ /* 0x000e680008000000 */
[----:B0-----:R-:W-:-:S13]  /*03a0*/  ISETP.EQ.U32.AND P0, PT, R0, UR5, PT ;  /* 0x0000000500007c0c */ /* 0x001fda000bf02070 */
[----:B-1----:R-:W-:Y:S01]  /*03b0*/  @P0 REDG.E.ADD.STRONG.GPU desc[UR8][R2.64], R5 ;  /* 0x000000050200098e */ /* 0x002fe2000c12e108 */
[----:B------:R-:W-:Y:S05]  /*03c0*/  EXIT ;  /* 0x000000000000794d */ /* 0x000fea0003800000 */
.L_x_4:
[----:B------:R-:W-:-:S00]  /*03d0*/  BRA `(.L_x_4) ;  /* 0xfffffffc00fc7947 */ /* 0x000fc0000383ffff */
[----:B------:R-:W-:-:S00]  /*03e0*/  NOP ;  /* 0x0000000000007918 */ /* 0x000fc00000000000 */
        /* <DEDUP_REMOVED lines=9> */
.L_x_5:


//--------------------- .nv.shared.reserved.0     --------------------------
	.section	.nv.shared.reserved.0,"aw",@nobits
	.weak		__nv_reservedSMEM_offset_0_alias
	.size		__nv_reservedSMEM_offset_0_alias, 0, 64
	.other		__nv_reservedSMEM_offset_0_alias,@"STO_CUDA_RESERVED_SHARED STV_DEFAULT"
__nv_reservedSMEM_offset_0_alias:
	.zero		0
	.zero		64


//--------------------- .nv.constant0._Z15countWordKernelPcS_Piii --------------------------
	.section	.nv.constant0._Z15countWordKernelPcS_Piii,"a",@progbits
	.sectionflags	@""
	.align	4
.nv.constant0._Z15countWordKernelPcS_Piii:
	.zero		928


//--------------------- SYMBOLS --------------------------

	.type		.nv.reservedSmem.offset0,@object
	.size		.nv.reservedSmem.offset0,0x4
